//
// Generated by NVIDIA NVVM Compiler
//
// Compiler Build ID: CL-36424714
// Cuda compilation tools, release 13.0, V13.0.88
// Based on NVVM 20.0.0
//

.version 9.0
.target sm_100
.address_size 64

	// .globl	_Z14closure_kernelPbS_S_S_iii
.extern .func  (.param .b64 func_retval0) malloc
(
	.param .b64 malloc_param_0
)
;
.extern .func free
(
	.param .b64 free_param_0
)
;

.visible .entry _Z14closure_kernelPbS_S_S_iii(
	.param .u64 .ptr .align 1 _Z14closure_kernelPbS_S_S_iii_param_0,
	.param .u64 .ptr .align 1 _Z14closure_kernelPbS_S_S_iii_param_1,
	.param .u64 .ptr .align 1 _Z14closure_kernelPbS_S_S_iii_param_2,
	.param .u64 .ptr .align 1 _Z14closure_kernelPbS_S_S_iii_param_3,
	.param .u32 _Z14closure_kernelPbS_S_S_iii_param_4,
	.param .u32 _Z14closure_kernelPbS_S_S_iii_param_5,
	.param .u32 _Z14closure_kernelPbS_S_S_iii_param_6
)
{
	.reg .pred 	%p<50>;
	.reg .b16 	%rs<27>;
	.reg .b32 	%r<23>;
	.reg .b64 	%rd<47>;

	ld.param.u64 	%rd18, [_Z14closure_kernelPbS_S_S_iii_param_0];
	ld.param.u32 	%r13, [_Z14closure_kernelPbS_S_S_iii_param_4];
	ld.param.u32 	%r14, [_Z14closure_kernelPbS_S_S_iii_param_5];
	ld.param.u32 	%r15, [_Z14closure_kernelPbS_S_S_iii_param_6];
	cvta.to.global.u64 	%rd1, %rd18;
	mov.u32 	%r1, %tid.x;
	mov.u32 	%r16, %ntid.y;
	mov.u32 	%r2, %tid.y;
	mad.lo.s32 	%r3, %r1, %r16, %r2;
	setp.lt.s32 	%p8, %r14, 1;
	@%p8 bra 	$L__BB0_35;
	cvt.s64.s32 	%rd2, %r15;
	and.b32  	%r4, %r2, 7;
	and.b32  	%r5, %r3, 7;
	cvt.u64.u32 	%rd19, %r5;
	add.s64 	%rd3, %rd1, %rd19;
	mov.b32 	%r20, 0;
$L__BB0_2:
	setp.lt.s32 	%p9, %r13, 1;
	@%p9 bra 	$L__BB0_34;
	ld.param.u64 	%rd44, [_Z14closure_kernelPbS_S_S_iii_param_1];
	neg.s32 	%r22, %r13;
	shl.b32 	%r18, %r20, 5;
	add.s32 	%r19, %r18, %r3;
	cvt.u64.u32 	%rd20, %r19;
	cvta.to.global.u64 	%rd21, %rd44;
	add.s64 	%rd4, %rd21, %rd20;
	mov.u32 	%r21, %r5;
$L__BB0_4:
	{ // callseq 0, 0
	.param .b64 param0;
	st.param.b64 	[param0], %rd2;
	.param .b64 retval0;
	call.uni (retval0), 
	malloc, 
	(
	param0
	);
	ld.param.b64 	%rd23, [retval0];
	} // callseq 0
	{ // callseq 1, 0
	.param .b64 param0;
	st.param.b64 	[param0], %rd2;
	.param .b64 retval0;
	call.uni (retval0), 
	malloc, 
	(
	param0
	);
	ld.param.b64 	%rd24, [retval0];
	} // callseq 1
	{ // callseq 2, 0
	.param .b64 param0;
	st.param.b64 	[param0], %rd2;
	.param .b64 retval0;
	call.uni (retval0), 
	malloc, 
	(
	param0
	);
	ld.param.b64 	%rd25, [retval0];
	} // callseq 2
	{ // callseq 3, 0
	.param .b64 param0;
	st.param.b64 	[param0], %rd2;
	.param .b64 retval0;
	call.uni (retval0), 
	malloc, 
	(
	param0
	);
	ld.param.b64 	%rd26, [retval0];
	} // callseq 3
	{ // callseq 4, 0
	.param .b64 param0;
	st.param.b64 	[param0], %rd2;
	.param .b64 retval0;
	call.uni (retval0), 
	malloc, 
	(
	param0
	);
	ld.param.b64 	%rd27, [retval0];
	} // callseq 4
	add.s64 	%rd10, %rd23, %rd19;
	add.s64 	%rd11, %rd24, %rd19;
	add.s32 	%r21, %r21, 8;
	cvt.u64.u32 	%rd28, %r21;
	add.s64 	%rd12, %rd1, %rd28;
	add.s64 	%rd13, %rd25, %rd19;
	mov.pred 	%p47, 0;
	setp.gt.s32 	%p11, %r1, 1;
	@%p11 bra 	$L__BB0_10;
	setp.eq.s32 	%p14, %r1, 0;
	@%p14 bra 	$L__BB0_21;
	setp.eq.s32 	%p15, %r1, 1;
	@%p15 bra 	$L__BB0_7;
	bra.uni 	$L__BB0_25;
$L__BB0_7:
	ld.global.u8 	%rs9, [%rd4];
	setp.eq.s16 	%p24, %rs9, 0;
	@%p24 bra 	$L__BB0_16;
	ld.global.u8 	%rs10, [%rd12];
	setp.ne.s16 	%p25, %rs10, 0;
	@%p25 bra 	$L__BB0_16;
	mov.b16 	%rs11, 0;
	st.u8 	[%rd11], %rs11;
	bra.uni 	$L__BB0_25;
$L__BB0_10:
	setp.eq.s32 	%p12, %r1, 2;
	@%p12 bra 	$L__BB0_17;
	setp.ne.s32 	%p13, %r1, 3;
	@%p13 bra 	$L__BB0_25;
	ld.global.u8 	%rs13, [%rd4];
	setp.eq.s16 	%p29, %rs13, 0;
	mov.pred 	%p46, 0;
	@%p29 bra 	$L__BB0_15;
	ld.param.u64 	%rd45, [_Z14closure_kernelPbS_S_S_iii_param_2];
	cvta.to.global.u64 	%rd35, %rd45;
	cvt.u64.u32 	%rd36, %r5;
	add.s64 	%rd37, %rd35, %rd36;
	ld.global.u8 	%rs14, [%rd37];
	setp.eq.s16 	%p31, %rs14, 0;
	@%p31 bra 	$L__BB0_15;
	ld.param.u64 	%rd46, [_Z14closure_kernelPbS_S_S_iii_param_3];
	cvta.to.global.u64 	%rd38, %rd46;
	cvt.u64.u32 	%rd39, %r5;
	add.s64 	%rd40, %rd38, %rd39;
	ld.global.u8 	%rs15, [%rd40];
	setp.eq.s16 	%p46, %rs15, 0;
$L__BB0_15:
	selp.u16 	%rs16, 1, 0, %p46;
	st.u8 	[%rd10], %rs16;
	mov.pred 	%p47, 0;
	bra.uni 	$L__BB0_25;
$L__BB0_16:
	mov.b16 	%rs12, 1;
	st.u8 	[%rd11], %rs12;
	bra.uni 	$L__BB0_25;
$L__BB0_17:
	ld.global.u8 	%rs5, [%rd12];
	setp.eq.s16 	%p20, %rs5, 0;
	@%p20 bra 	$L__BB0_20;
	ld.global.u8 	%rs6, [%rd4];
	setp.eq.s16 	%p21, %rs6, 0;
	@%p21 bra 	$L__BB0_20;
	mov.b16 	%rs7, 0;
	st.u8 	[%rd13], %rs7;
	bra.uni 	$L__BB0_25;
$L__BB0_20:
	mov.b16 	%rs8, 1;
	st.u8 	[%rd13], %rs8;
	bra.uni 	$L__BB0_25;
$L__BB0_21:
	cvt.u64.u32 	%rd29, %r4;
	add.s64 	%rd30, %rd1, %rd29;
	ld.global.u8 	%rs1, [%rd30];
	setp.eq.s16 	%p16, %rs1, 0;
	@%p16 bra 	$L__BB0_24;
	ld.global.u8 	%rs2, [%rd4];
	setp.eq.s16 	%p17, %rs2, 0;
	@%p17 bra 	$L__BB0_24;
	cvt.u64.u32 	%rd31, %r4;
	add.s64 	%rd32, %rd26, %rd31;
	mov.b16 	%rs3, 1;
	st.u8 	[%rd32], %rs3;
	mov.pred 	%p47, -1;
	bra.uni 	$L__BB0_25;
$L__BB0_24:
	cvt.u64.u32 	%rd33, %r4;
	add.s64 	%rd34, %rd26, %rd33;
	mov.b16 	%rs4, 0;
	st.u8 	[%rd34], %rs4;
	mov.pred 	%p47, -1;
$L__BB0_25:
	bar.sync 	0;
	not.pred 	%p33, %p47;
	@%p33 bra 	$L__BB0_33;
	ld.u8 	%rs17, [%rd10];
	setp.eq.s16 	%p35, %rs17, 0;
	mov.pred 	%p48, 0;
	@%p35 bra 	$L__BB0_30;
	ld.u8 	%rs18, [%rd11];
	setp.eq.s16 	%p37, %rs18, 0;
	@%p37 bra 	$L__BB0_30;
	ld.u8 	%rs19, [%rd13];
	setp.eq.s16 	%p39, %rs19, 0;
	@%p39 bra 	$L__BB0_30;
	cvt.u64.u32 	%rd41, %r5;
	add.s64 	%rd42, %rd26, %rd41;
	ld.u8 	%rs20, [%rd42];
	setp.ne.s16 	%p48, %rs20, 0;
$L__BB0_30:
	cvt.u64.u32 	%rd43, %r5;
	selp.u16 	%rs21, 1, 0, %p48;
	add.s64 	%rd14, %rd27, %rd43;
	st.u8 	[%rd14], %rs21;
	ld.global.u8 	%rs22, [%rd12];
	setp.ne.s16 	%p41, %rs22, 0;
	or.pred  	%p42, %p41, %p48;
	selp.u16 	%rs23, 1, 0, %p42;
	st.global.u8 	[%rd12], %rs23;
	ld.global.u8 	%rs24, [%rd3];
	setp.ne.s16 	%p43, %rs24, 0;
	mov.pred 	%p49, -1;
	@%p43 bra 	$L__BB0_32;
	ld.u8 	%rs25, [%rd14];
	setp.ne.s16 	%p49, %rs25, 0;
$L__BB0_32:
	selp.u16 	%rs26, 1, 0, %p49;
	st.global.u8 	[%rd3], %rs26;
$L__BB0_33:
	{ // callseq 5, 0
	.param .b64 param0;
	st.param.b64 	[param0], %rd23;
	call.uni 
	free, 
	(
	param0
	);
	} // callseq 5
	{ // callseq 6, 0
	.param .b64 param0;
	st.param.b64 	[param0], %rd24;
	call.uni 
	free, 
	(
	param0
	);
	} // callseq 6
	{ // callseq 7, 0
	.param .b64 param0;
	st.param.b64 	[param0], %rd25;
	call.uni 
	free, 
	(
	param0
	);
	} // callseq 7
	{ // callseq 8, 0
	.param .b64 param0;
	st.param.b64 	[param0], %rd26;
	call.uni 
	free, 
	(
	param0
	);
	} // callseq 8
	{ // callseq 9, 0
	.param .b64 param0;
	st.param.b64 	[param0], %rd27;
	call.uni 
	free, 
	(
	param0
	);
	} // callseq 9
	add.s32 	%r22, %r22, 1;
	setp.ne.s32 	%p44, %r22, 0;
	@%p44 bra 	$L__BB0_4;
$L__BB0_34:
	add.s32 	%r20, %r20, 1;
	setp.ne.s32 	%p45, %r20, %r14;
	@%p45 bra 	$L__BB0_2;
$L__BB0_35:
	ret;

}


// ===== COMPILED SASS (sm_100) =====

	.target	sm_100

	.elftype	@"ET_EXEC"


//--------------------- .note.nv.tkinfo           --------------------------
	.section	.note.nv.tkinfo,"",@"SHT_NOTE"
	.sectionflags	@"SHF_NOTE_NV_TKINFO"
	.tkinfo
        /*0018*/ 	.word	0x00000002
        /*0030*/ 	.string	""
        /*0030*/ 	.string	"ptxas"
        /*0030*/ 	.string	"Cuda compilation tools, release 13.0, V13.0.88"
        /*0030*/ 	.string	"Build cuda_13.0.r13.0/compiler.36424714_0"
        /*0030*/ 	.string	"-arch sm_100 -m 64 "



//--------------------- .note.nv.cuinfo           --------------------------
	.section	.note.nv.cuinfo,"",@"SHT_NOTE"
	.sectionflags	@"SHF_NOTE_NV_CUINFO"
        /*0018*/ 	.short	0x0002
        /*001a*/ 	.short	0x0064
        /*001c*/ 	.short	0x0082
	.zero		2


//--------------------- .nv.info                  --------------------------
	.section	.nv.info,"",@"SHT_CUDA_INFO"
	.align	4


	//----- nvinfo : EIATTR_REGCOUNT
	.align		4
        /*0000*/ 	.byte	0x04, 0x2f
        /*0002*/ 	.short	(.L_1 - .L_0)
	.align		4
.L_0:
        /*0004*/ 	.word	index@(_Z14closure_kernelPbS_S_S_iii)
        /*0008*/ 	.word	0x00000028


	//----- nvinfo : EIATTR_FRAME_SIZE
	.align		4
.L_1:
        /*000c*/ 	.byte	0x04, 0x11
        /*000e*/ 	.short	(.L_3 - .L_2)
	.align		4
.L_2:
        /*0010*/ 	.word	index@(_Z14closure_kernelPbS_S_S_iii)
        /*0014*/ 	.word	0x00000000


	//----- nvinfo : EIATTR_MIN_STACK_SIZE
	.align		4
.L_3:
        /*0018*/ 	.byte	0x04, 0x12
        /*001a*/ 	.short	(.L_5 - .L_4)
	.align		4
.L_4:
        /*001c*/ 	.word	index@(_Z14closure_kernelPbS_S_S_iii)
        /*0020*/ 	.word	0x00000000
.L_5:


//--------------------- .nv.compat                --------------------------
	.section	.nv.compat,"",@"SHT_CUDA_COMPAT_INFO"
	.align	4
        /*0000*/ 	.byte	0x02, 0x09, 0x00, 0x00, 0x02, 0x02, 0x01, 0x00, 0x02, 0x05, 0x05, 0x00, 0x03, 0x07, 0x01, 0x01
        /*0010*/ 	.byte	0x02, 0x03, 0x00, 0x00, 0x02, 0x06, 0x01, 0x00, 0x04, 0x0b, 0x08, 0x00, 0x09, 0x00, 0x00, 0x00
        /*0020*/ 	.byte	0x00, 0x00, 0x00, 0x00


//--------------------- .nv.info._Z14closure_kernelPbS_S_S_iii --------------------------
	.section	.nv.info._Z14closure_kernelPbS_S_S_iii,"",@"SHT_CUDA_INFO"
	.sectionflags	@""
	.align	4


	//----- nvinfo : EIATTR_CUDA_API_VERSION
	.align		4
        /*0000*/ 	.byte	0x04, 0x37
        /*0002*/ 	.short	(.L_7 - .L_6)
.L_6:
        /*0004*/ 	.word	0x00000082


	//----- nvinfo : EIATTR_KPARAM_INFO
	.align		4
.L_7:
        /*0008*/ 	.byte	0x04, 0x17
        /*000a*/ 	.short	(.L_9 - .L_8)
.L_8:
        /*000c*/ 	.word	0x00000000
        /*0010*/ 	.short	0x0006
        /*0012*/ 	.short	0x0028
        /*0014*/ 	.byte	0x00, 0xf0, 0x11, 0x00


	//----- nvinfo : EIATTR_KPARAM_INFO
	.align		4
.L_9:
        /*0018*/ 	.byte	0x04, 0x17
        /*001a*/ 	.short	(.L_11 - .L_10)
.L_10:
        /*001c*/ 	.word	0x00000000
        /*0020*/ 	.short	0x0005
        /*0022*/ 	.short	0x0024
        /*0024*/ 	.byte	0x00, 0xf0, 0x11, 0x00


	//----- nvinfo : EIATTR_KPARAM_INFO
	.align		4
.L_11:
        /*0028*/ 	.byte	0x04, 0x17
        /*002a*/ 	.short	(.L_13 - .L_12)
.L_12:
        /*002c*/ 	.word	0x00000000
        /*0030*/ 	.short	0x0004
        /*0032*/ 	.short	0x0020
        /*0034*/ 	.byte	0x00, 0xf0, 0x11, 0x00


	//----- nvinfo : EIATTR_KPARAM_INFO
	.align		4
.L_13:
        /*0038*/ 	.byte	0x04, 0x17
        /*003a*/ 	.short	(.L_15 - .L_14)
.L_14:
        /*003c*/ 	.word	0x00000000
        /*0040*/ 	.short	0x0003
        /*0042*/ 	.short	0x0018
        /*0044*/ 	.byte	0x00, 0xf5, 0x21, 0x00


	//----- nvinfo : EIATTR_KPARAM_INFO
	.align		4
.L_15:
        /*0048*/ 	.byte	0x04, 0x17
        /*004a*/ 	.short	(.L_17 - .L_16)
.L_16:
        /*004c*/ 	.word	0x00000000
        /*0050*/ 	.short	0x0002
        /*0052*/ 	.short	0x0010
        /*0054*/ 	.byte	0x00, 0xf5, 0x21, 0x00


	//----- nvinfo : EIATTR_KPARAM_INFO
	.align		4
.L_17:
        /*0058*/ 	.byte	0x04, 0x17
        /*005a*/ 	.short	(.L_19 - .L_18)
.L_18:
        /*005c*/ 	.word	0x00000000
        /*0060*/ 	.short	0x0001
        /*0062*/ 	.short	0x0008
        /*0064*/ 	.byte	0x00, 0xf5, 0x21, 0x00


	//----- nvinfo : EIATTR_KPARAM_INFO
	.align		4
.L_19:
        /*0068*/ 	.byte	0x04, 0x17
        /*006a*/ 	.short	(.L_21 - .L_20)
.L_20:
        /*006c*/ 	.word	0x00000000
        /*0070*/ 	.short	0x0000
        /*0072*/ 	.short	0x0000
        /*0074*/ 	.byte	0x00, 0xf5, 0x21, 0x00


	//----- nvinfo : EIATTR_SPARSE_MMA_MASK
	.align		4
.L_21:
        /*0078*/ 	.byte	0x03, 0x50
        /*007a*/ 	.short	0x0000


	//----- nvinfo : EIATTR_MAXREG_COUNT
	.align		4
        /*007c*/ 	.byte	0x03, 0x1b
        /*007e*/ 	.short	0x00ff


	//----- nvinfo : EIATTR_NUM_BARRIERS
	.align		4
        /*0080*/ 	.byte	0x02, 0x4c
        /*0082*/ 	.byte	0x01
	.zero		1


	//----- nvinfo : EIATTR_EXTERNS
	.align		4
        /*0084*/ 	.byte	0x04, 0x0f
        /*0086*/ 	.short	(.L_23 - .L_22)


	//   ....[0]....
	.align		4
.L_22:
        /*0088*/ 	.word	index@(malloc)


	//   ....[1]....
	.align		4
        /*008c*/ 	.word	index@(free)


	//----- nvinfo : EIATTR_MERCURY_ISA_VERSION
	.align		4
.L_23:
        /*0090*/ 	.byte	0x03, 0x5f
        /*0092*/ 	.short	0x0101


	//----- nvinfo : EIATTR_VRC_CTA_INIT_COUNT
	.align		4
        /*0094*/ 	.byte	0x02, 0x4a
	.zero		1
	.zero		1


	//----- nvinfo : EIATTR_SYSCALL_OFFSETS
	.align		4
        /*0098*/ 	.byte	0x04, 0x46
        /*009a*/ 	.short	(.L_25 - .L_24)


	//   ....[0]....
.L_24:
        /*009c*/ 	.word	0x00000260


	//   ....[1]....
        /*00a0*/ 	.word	0x000002e0


	//   ....[2]....
        /*00a4*/ 	.word	0x00000360


	//   ....[3]....
        /*00a8*/ 	.word	0x000003e0


	//   ....[4]....
        /*00ac*/ 	.word	0x00000460


	//   ....[5]....
        /*00b0*/ 	.word	0x00000c30


	//   ....[6]....
        /*00b4*/ 	.word	0x00000c90


	//   ....[7]....
        /*00b8*/ 	.word	0x00000ce0


	//   ....[8]....
        /*00bc*/ 	.word	0x00000d30


	//   ....[9]....
        /*00c0*/ 	.word	0x00000d80


	//----- nvinfo : EIATTR_EXIT_INSTR_OFFSETS
	.align		4
.L_25:
        /*00c4*/ 	.byte	0x04, 0x1c
        /*00c6*/ 	.short	(.L_27 - .L_26)


	//   ....[0]....
.L_26:
        /*00c8*/ 	.word	0x00000030


	//   ....[1]....
        /*00cc*/ 	.word	0x00000df0


	//----- nvinfo : EIATTR_INDIRECT_BRANCH_TARGETS
	.align		4
.L_27:
        /*00d0*/ 	.byte	0x04, 0x34
        /*00d2*/ 	.short	(.L_29 - .L_28)


	//   ....[0]....
.L_28:
        /*00d4*/ 	.word	.L_x_28@srel
        /*00d8*/ 	.short	0x0
        /*00da*/ 	.short	0x0
        /*00dc*/ 	.word	0x3
        /*00e0*/ 	.word	.L_x_29@srel
        /*00e4*/ 	.word	.L_x_30@srel
        /*00e8*/ 	.word	.L_x_8@srel


	//----- nvinfo : EIATTR_CRS_STACK_SIZE
	.align		4
.L_29:
        /*00ec*/ 	.byte	0x04, 0x1e
        /*00ee*/ 	.short	(.L_31 - .L_30)
.L_30:
        /*00f0*/ 	.word	0x00000000


	//----- nvinfo : EIATTR_CBANK_PARAM_SIZE
	.align		4
.L_31:
        /*00f4*/ 	.byte	0x03, 0x19
        /*00f6*/ 	.short	0x002c


	//----- nvinfo : EIATTR_PARAM_CBANK
	.align		4
        /*00f8*/ 	.byte	0x04, 0x0a
        /*00fa*/ 	.short	(.L_33 - .L_32)
	.align		4
.L_32:
        /*00fc*/ 	.word	index@(.nv.constant0._Z14closure_kernelPbS_S_S_iii)
        /*0100*/ 	.short	0x0380
        /*0102*/ 	.short	0x002c


	//----- nvinfo : EIATTR_SW_WAR
	.align		4
.L_33:
        /*0104*/ 	.byte	0x04, 0x36
        /*0106*/ 	.short	(.L_35 - .L_34)
.L_34:
        /*0108*/ 	.word	0x00000008
.L_35:


//--------------------- .nv.callgraph             --------------------------
	.section	.nv.callgraph,"",@"SHT_CUDA_CALLGRAPH"
	.align	4
	.sectionentsize	8
	.align		4
        /*0000*/ 	.word	0x00000000
	.align		4
        /*0004*/ 	.word	0xffffffff
	.align		4
        /*0008*/ 	.word	index@(_Z14closure_kernelPbS_S_S_iii)
	.align		4
        /*000c*/ 	.word	index@(free)
	.align		4
        /*0010*/ 	.word	index@(_Z14closure_kernelPbS_S_S_iii)
	.align		4
        /*0014*/ 	.word	index@(malloc)
	.align		4
        /*0018*/ 	.word	0x00000000
	.align		4
        /*001c*/ 	.word	0xfffffffe
	.align		4
        /*0020*/ 	.word	0x00000000
	.align		4
        /*0024*/ 	.word	0xfffffffd
	.align		4
        /*0028*/ 	.word	0x00000000
	.align		4
        /*002c*/ 	.word	0xfffffffc


//--------------------- .nv.constant4             --------------------------
	.section	.nv.constant4,"a",@progbits
	.align	8
	.align		8
.nv.constant4:
        /*0000*/ 	.dword	malloc
	.align		8
        /*0008*/ 	.dword	free


//--------------------- .nv.constant2._Z14closure_kernelPbS_S_S_iii --------------------------
	.section	.nv.constant2._Z14closure_kernelPbS_S_S_iii,"a",@progbits
	.sectionflags	@""
	.align	4
.nv.constant2._Z14closure_kernelPbS_S_S_iii:
        /*0000*/ 	.byte	0x60, 0x06, 0x00, 0x00, 0xc0, 0x05, 0x00, 0x00, 0x80, 0x09, 0x00, 0x00


//--------------------- .text._Z14closure_kernelPbS_S_S_iii --------------------------
	.section	.text._Z14closure_kernelPbS_S_S_iii,"ax",@progbits
	.align	128
        .global         _Z14closure_kernelPbS_S_S_iii
        .type           _Z14closure_kernelPbS_S_S_iii,@function
        .size           _Z14closure_kernelPbS_S_S_iii,(.L_x_32 - _Z14closure_kernelPbS_S_S_iii)
        .other          _Z14closure_kernelPbS_S_S_iii,@"STO_CUDA_ENTRY STV_DEFAULT"
_Z14closure_kernelPbS_S_S_iii:
.text._Z14closure_kernelPbS_S_S_iii:
[----:B------:R-:W0:Y:S08]  /*0000*/  LDC R1, c[0x0][0x37c] ;  /* 0x0000df00ff017b82 */ /* 0x000e300000000800 */
[----:B------:R-:W1:Y:S02]  /*0010*/  LDC R0, c[0x0][0x3a4] ;  /* 0x0000e900ff007b82 */ /* 0x000e640000000800 */
[----:B-1----:R-:W-:-:S13]  /*0020*/  ISETP.GE.AND P0, PT, R0, 0x1, PT ;  /* 0x000000010000780c */ /* 0x002fda0003f06270 */
[----:B0-----:R-:W-:Y:S05]  /*0030*/  @!P0 EXIT ;  /* 0x000000000000894d */ /* 0x001fea0003800000 */
[----:B------:R-:W0:Y:S01]  /*0040*/  S2R R30, SR_TID.X ;  /* 0x00000000001e7919 */ /* 0x000e220000002100 */
[----:B------:R-:W0:Y:S01]  /*0050*/  LDCU UR4, c[0x0][0x364] ;  /* 0x00006c80ff0477ac */ /* 0x000e220008000800 */
[----:B------:R-:W-:Y:S01]  /*0060*/  IMAD.MOV.U32 R28, RZ, RZ, RZ ;  /* 0x000000ffff1c7224 */ /* 0x000fe200078e00ff */
[----:B------:R-:W0:Y:S01]  /*0070*/  S2R R29, SR_TID.Y ;  /* 0x00000000001d7919 */ /* 0x000e220000002200 */
[----:B------:R-:W1:Y:S01]  /*0080*/  LDCU.64 UR6, c[0x0][0x380] ;  /* 0x00007000ff0677ac */ /* 0x000e620008000a00 */
[----:B------:R-:W2:Y:S01]  /*0090*/  LDCU UR38, c[0x0][0x3a8] ;  /* 0x00007500ff2677ac */ /* 0x000ea20008000800 */
[----:B------:R-:W3:Y:S01]  /*00a0*/  LDCU.64 UR36, c[0x0][0x358] ;  /* 0x00006b00ff2477ac */ /* 0x000ee20008000a00 */
[----:B------:R-:W4:Y:S01]  /*00b0*/  LDCU.64 UR40, c[0x0][0x390] ;  /* 0x00007200ff2877ac */ /* 0x000f220008000a00 */
[----:B------:R-:W0:Y:S01]  /*00c0*/  LDCU.64 UR42, c[0x0][0x398] ;  /* 0x00007300ff2a77ac */ /* 0x000e220008000a00 */
[----:B--2---:R-:W-:Y:S01]  /*00d0*/  USHF.R.S32.HI UR38, URZ, 0x1f, UR38 ;  /* 0x0000001fff267899 */ /* 0x004fe20008011426 */
[----:B0-----:R-:W-:Y:S01]  /*00e0*/  IMAD R31, R30, UR4, R29 ;  /* 0x000000041e1f7c24 */ /* 0x001fe2000f8e021d */
[----:B------:R-:W-:-:S04]  /*00f0*/  LOP3.LUT R29, R29, 0x7, RZ, 0xc0, !PT ;  /* 0x000000071d1d7812 */ /* 0x000fc800078ec0ff */
[----:B------:R-:W-:-:S04]  /*0100*/  LOP3.LUT R36, R31, 0x7, RZ, 0xc0, !PT ;  /* 0x000000071f247812 */ /* 0x000fc800078ec0ff */
[----:B-1----:R-:W-:-:S05]  /*0110*/  IADD3 R36, P0, PT, R36, UR6, RZ ;  /* 0x0000000624247c10 */ /* 0x002fca000ff1e0ff */
[----:B---34-:R-:W-:-:S08]  /*0120*/  IMAD.X R37, RZ, RZ, UR7, P0 ;  /* 0x00000007ff257e24 */ /* 0x018fd000080e06ff */
.L_x_26:
[----:B------:R-:W0:Y:S02]  /*0130*/  LDCU UR4, c[0x0][0x3a0] ;  /* 0x00007400ff0477ac */ /* 0x000e240008000800 */
[----:B0-----:R-:W-:-:S09]  /*0140*/  UISETP.GE.AND UP0, UPT, UR4, 0x1, UPT ;  /* 0x000000010400788c */ /* 0x001fd2000bf06270 */
[----:B------:R-:W-:Y:S05]  /*0150*/  BRA.U !UP0, `(.L_x_0) ;  /* 0x0000000d08147547 */ /* 0x000fea000b800000 */
[----:B------:R-:W0:Y:S01]  /*0160*/  LDCU.64 UR6, c[0x0][0x388] ;  /* 0x00007100ff0677ac */ /* 0x000e220008000a00 */
[----:B------:R-:W-:Y:S01]  /*0170*/  IMAD R34, R28, 0x20, R31 ;  /* 0x000000201c227824 */ /* 0x000fe200078e021f */
[----:B------:R-:W-:Y:S01]  /*0180*/  LOP3.LUT R27, R31, 0x7, RZ, 0xc0, !PT ;  /* 0x000000071f1b7812 */ /* 0x000fe200078ec0ff */
[----:B------:R-:W-:-:S06]  /*0190*/  UIADD3 UR4, UPT, UPT, -UR4, URZ, URZ ;  /* 0x000000ff04047290 */ /* 0x000fcc000fffe1ff */
[----:B------:R-:W-:Y:S01]  /*01a0*/  IMAD.U32 R26, RZ, RZ, UR4 ;  /* 0x00000004ff1a7e24 */ /* 0x000fe2000f8e00ff */
[----:B0-----:R-:W-:-:S05]  /*01b0*/  IADD3 R34, P0, PT, R34, UR6, RZ ;  /* 0x0000000622227c10 */ /* 0x001fca000ff1e0ff */
[----:B------:R-:W-:-:S08]  /*01c0*/  IMAD.X R35, RZ, RZ, UR7, P0 ;  /* 0x00000007ff237e24 */ /* 0x000fd000080e06ff */
.L_x_25:
[----:B------:R-:W-:Y:S01]  /*01d0*/  MOV R25, 0x0 ;  /* 0x0000000000197802 */ /* 0x000fe20000000f00 */
[----:B------:R-:W0:Y:S01]  /*01e0*/  LDCU UR4, c[0x0][0x3a8] ;  /* 0x00007500ff0477ac */ /* 0x000e220008000800 */
[----:B------:R-:W-:Y:S02]  /*01f0*/  VIADD R26, R26, 0x1 ;  /* 0x000000011a1a7836 */ /* 0x000fe40000000000 */
[----:B------:R1:W2:Y:S01]  /*0200*/  LDC.64 R2, c[0x4][R25] ;  /* 0x0100000019027b82 */ /* 0x0002a20000000a00 */
[----:B------:R-:W-:Y:S02]  /*0210*/  IMAD.U32 R5, RZ, RZ, UR38 ;  /* 0x00000026ff057e24 */ /* 0x000fe4000f8e00ff */
[----:B------:R-:W-:-:S04]  /*0220*/  ISETP.NE.AND P0, PT, R26, RZ, PT ;  /* 0x000000ff1a00720c */ /* 0x000fc80003f05270 */
[----:B------:R-:W-:Y:S01]  /*0230*/  P2R R32, PR, RZ, 0x1 ;  /* 0x00000001ff207803 */ /* 0x000fe20000000000 */
[----:B01----:R-:W-:-:S08]  /*0240*/  IMAD.U32 R4, RZ, RZ, UR4 ;  /* 0x00000004ff047e24 */ /* 0x003fd0000f8e00ff */
[----:B------:R-:W-:-:S07]  /*0250*/  LEPC R20, `(.L_x_1) ;  /* 0x000000001014794e */ /* 0x000fce0000000000 */
[----:B--2---:R-:W-:Y:S05]  /*0260*/  CALL.ABS.NOINC R2 ;  /* 0x0000000002007343 */ /* 0x004fea0003c00000 */
.L_x_1:
[----:B------:R0:W1:Y:S01]  /*0270*/  LDC.64 R2, c[0x4][R25] ;  /* 0x0100000019027b82 */ /* 0x0000620000000a00 */
[----:B------:R-:W2:Y:S01]  /*0280*/  LDCU UR4, c[0x0][0x3a8] ;  /* 0x00007500ff0477ac */ /* 0x000ea20008000800 */
[----:B------:R-:W-:Y:S02]  /*0290*/  IMAD.MOV.U32 R23, RZ, RZ, R4 ;  /* 0x000000ffff177224 */ /* 0x000fe400078e0004 */
[----:B------:R-:W-:Y:S02]  /*02a0*/  IMAD.MOV.U32 R24, RZ, RZ, R5 ;  /* 0x000000ffff187224 */ /* 0x000fe400078e0005 */
[----:B------:R-:W-:Y:S02]  /*02b0*/  IMAD.U32 R5, RZ, RZ, UR38 ;  /* 0x00000026ff057e24 */ /* 0x000fe4000f8e00ff */
[----:B0-2---:R-:W-:-:S07]  /*02c0*/  IMAD.U32 R4, RZ, RZ, UR4 ;  /* 0x00000004ff047e24 */ /* 0x005fce000f8e00ff */
[----:B------:R-:W-:-:S07]  /*02d0*/  LEPC R20, `(.L_x_2) ;  /* 0x000000001014794e */ /* 0x000fce0000000000 */
[----:B-1----:R-:W-:Y:S05]  /*02e0*/  CALL.ABS.NOINC R2 ;  /* 0x0000000002007343 */ /* 0x002fea0003c00000 */
.L_x_2:
        /* <DEDUP_REMOVED lines=8> */
.L_x_3:
        /* <DEDUP_REMOVED lines=8> */
.L_x_4:
        /* <DEDUP_REMOVED lines=8> */
.L_x_5:
[----:B------:R-:W0:Y:S01]  /*0470*/  LDC.64 R6, c[0x0][0x380] ;  /* 0x0000e000ff067b82 */ /* 0x000e220000000a00 */
[----:B------:R-:W-:Y:S01]  /*0480*/  ISETP.GT.AND P1, PT, R30, 0x1, PT ;  /* 0x000000011e00780c */ /* 0x000fe20003f24270 */
[----:B------:R-:W-:Y:S01]  /*0490*/  VIADD R27, R27, 0x8 ;  /* 0x000000081b1b7836 */ /* 0x000fe20000000000 */
[----:B------:R-:W-:Y:S01]  /*04a0*/  LOP3.LUT R3, R31, 0x7, RZ, 0xc0, !PT ;  /* 0x000000071f037812 */ /* 0x000fe200078ec0ff */
[----:B------:R-:W-:Y:S01]  /*04b0*/  IMAD.MOV.U32 R25, RZ, RZ, R4 ;  /* 0x000000ffff197224 */ /* 0x000fe200078e0004 */
[----:B------:R-:W-:Y:S01]  /*04c0*/  PLOP3.LUT P0, PT, PT, PT, PT, 0x8, 0x80 ;  /* 0x000000000080781c */ /* 0x000fe20003f0e170 */
[----:B------:R-:W-:Y:S01]  /*04d0*/  IMAD.MOV.U32 R33, RZ, RZ, R5 ;  /* 0x000000ffff217224 */ /* 0x000fe200078e0005 */
[C---:B------:R-:W-:Y:S02]  /*04e0*/  IADD3 R14, P2, PT, R3.reuse, R23, RZ ;  /* 0x00000017030e7210 */ /* 0x040fe40007f5e0ff */
[C---:B------:R-:W-:Y:S02]  /*04f0*/  IADD3 R12, P3, PT, R3.reuse, R22, RZ ;  /* 0x00000016030c7210 */ /* 0x040fe40007f7e0ff */
[----:B------:R-:W-:Y:S01]  /*0500*/  IADD3 R8, P5, PT, R3, R18, RZ ;  /* 0x0000001203087210 */ /* 0x000fe20007fbe0ff */
[----:B------:R-:W-:-:S02]  /*0510*/  IMAD.X R15, RZ, RZ, R24, P2 ;  /* 0x000000ffff0f7224 */ /* 0x000fc400010e0618 */
[----:B------:R-:W-:Y:S02]  /*0520*/  IMAD.X R13, RZ, RZ, R19, P3 ;  /* 0x000000ffff0d7224 */ /* 0x000fe400018e0613 */
[----:B------:R-:W-:Y:S01]  /*0530*/  IMAD.X R9, RZ, RZ, R17, P5 ;  /* 0x000000ffff097224 */ /* 0x000fe200028e0611 */
[----:B0-----:R-:W-:-:S05]  /*0540*/  IADD3 R10, P4, PT, R27, R6, RZ ;  /* 0x000000061b0a7210 */ /* 0x001fca0007f9e0ff */
[----:B------:R-:W-:Y:S01]  /*0550*/  IMAD.X R11, RZ, RZ, R7, P4 ;  /* 0x000000ffff0b7224 */ /* 0x000fe200020e0607 */
[----:B------:R-:W-:Y:S07]  /*0560*/  @P1 BRA `(.L_x_6) ;  /* 0x0000000000841947 */ /* 0x000fee0003800000 */
[----:B------:R-:W-:-:S05]  /*0570*/  VIMNMX.U32 R0, PT, PT, R30, 0x2, PT ;  /* 0x000000021e007848 */ /* 0x000fca0003fe0000 */
[----:B------:R-:W-:-:S04]  /*0580*/  IMAD.SHL.U32 R0, R0, 0x4, RZ ;  /* 0x0000000400007824 */ /* 0x000fc800078e00ff */
[----:B------:R-:W0:Y:S02]  /*0590*/  LDC R4, c[0x2][R0] ;  /* 0x0080000000047b82 */ /* 0x000e240000000800 */
[----:B0-----:R-:W-:-:S04]  /*05a0*/  SHF.R.S32.HI R5, RZ, 0x1f, R4 ;  /* 0x0000001fff057819 */ /* 0x001fc80000011404 */
.L_x_28:
[----:B------:R-:W-:Y:S05]  /*05b0*/  BRX R4 -0x5c0                                (*"BRANCH_TARGETS .L_x_29,.L_x_30,.L_x_8"*) ;  /* 0xfffffff804907949 */ /* 0x000fea000383ffff */
.L_x_30:
[----:B------:R-:W2:Y:S02]  /*05c0*/  LDG.E.U8 R0, desc[UR36][R34.64] ;  /* 0x0000002422007981 */ /* 0x000ea4000c1e1100 */
[----:B--2---:R-:W-:-:S13]  /*05d0*/  ISETP.NE.AND P1, PT, R0, RZ, PT ;  /* 0x000000ff0000720c */ /* 0x004fda0003f25270 */
[----:B------:R-:W-:Y:S05]  /*05e0*/  @!P1 BRA `(.L_x_7) ;  /* 0x0000000000109947 */ /* 0x000fea0003800000 */
[----:B------:R-:W2:Y:S02]  /*05f0*/  LDG.E.U8 R0, desc[UR36][R10.64] ;  /* 0x000000240a007981 */ /* 0x000ea4000c1e1100 */
[----:B--2---:R-:W-:-:S13]  /*0600*/  ISETP.NE.AND P1, PT, R0, RZ, PT ;  /* 0x000000ff0000720c */ /* 0x004fda0003f25270 */
[----:B------:R0:W-:Y:S01]  /*0610*/  @!P1 ST.E.U8 desc[UR36][R12.64], RZ ;  /* 0x000000ff0c009985 */ /* 0x0001e2000c101124 */
[----:B------:R-:W-:Y:S05]  /*0620*/  @!P1 BRA `(.L_x_8) ;  /* 0x0000000000d49947 */ /* 0x000fea0003800000 */
.L_x_7:
[----:B------:R-:W-:-:S05]  /*0630*/  IMAD.MOV.U32 R6, RZ, RZ, 0x1 ;  /* 0x00000001ff067424 */ /* 0x000fca00078e00ff */
[----:B------:R1:W-:Y:S01]  /*0640*/  ST.E.U8 desc[UR36][R12.64], R6 ;  /* 0x000000060c007985 */ /* 0x0003e2000c101124 */
[----:B------:R-:W-:Y:S05]  /*0650*/  BRA `(.L_x_8) ;  /* 0x0000000000c87947 */ /* 0x000fea0003800000 */
.L_x_29:
[----:B------:R-:W-:-:S05]  /*0660*/  IADD3 R6, P0, PT, R29, R6, RZ ;  /* 0x000000061d067210 */ /* 0x000fca0007f1e0ff */
[----:B------:R-:W-:-:S05]  /*0670*/  IMAD.X R7, RZ, RZ, R7, P0 ;  /* 0x000000ffff077224 */ /* 0x000fca00000e0607 */
[----:B------:R-:W2:Y:S02]  /*0680*/  LDG.E.U8 R6, desc[UR36][R6.64] ;  /* 0x0000002406067981 */ /* 0x000ea4000c1e1100 */
[----:B--2---:R-:W-:-:S13]  /*0690*/  ISETP.NE.AND P0, PT, R6, RZ, PT ;  /* 0x000000ff0600720c */ /* 0x004fda0003f05270 */
[----:B------:R-:W-:Y:S05]  /*06a0*/  @!P0 BRA `(.L_x_9) ;  /* 0x0000000000208947 */ /* 0x000fea0003800000 */
[----:B------:R-:W2:Y:S02]  /*06b0*/  LDG.E.U8 R0, desc[UR36][R34.64] ;  /* 0x0000002422007981 */ /* 0x000ea4000c1e1100 */
[----:B--2---:R-:W-:Y:S01]  /*06c0*/  ISETP.NE.AND P1, PT, R0, RZ, PT ;  /* 0x000000ff0000720c */ /* 0x004fe20003f25270 */
[----:B------:R-:W-:-:S12]  /*06d0*/  IMAD.MOV.U32 R0, RZ, RZ, 0x1 ;  /* 0x00000001ff007424 */ /* 0x000fd800078e00ff */
[----:B------:R-:W-:-:S05]  /*06e0*/  @P1 IADD3 R4, P0, PT, R29, R16, RZ ;  /* 0x000000101d041210 */ /* 0x000fca0007f1e0ff */
[----:B------:R-:W-:Y:S01]  /*06f0*/  @P1 IMAD.X R5, RZ, RZ, R2, P0 ;  /* 0x000000ffff051224 */ /* 0x000fe200000e0602 */
[----:B------:R-:W-:-:S04]  /*0700*/  @P1 PLOP3.LUT P0, PT, PT, PT, PT, 0x80, 0x8 ;  /* 0x000000000008181c */ /* 0x000fc80003f0f070 */
[----:B------:R3:W-:Y:S01]  /*0710*/  @P1 ST.E.U8 desc[UR36][R4.64], R0 ;  /* 0x0000000004001985 */ /* 0x0007e2000c101124 */
[----:B------:R-:W-:Y:S08]  /*0720*/  @P1 BRA `(.L_x_8) ;  /* 0x0000000000941947 */ /* 0x000ff00003800000 */
.L_x_9:
[----:B---3--:R-:W-:-:S05]  /*0730*/  IADD3 R4, P0, PT, R29, R16, RZ ;  /* 0x000000101d047210 */ /* 0x008fca0007f1e0ff */
[----:B------:R-:W-:Y:S01]  /*0740*/  IMAD.X R5, RZ, RZ, R2, P0 ;  /* 0x000000ffff057224 */ /* 0x000fe200000e0602 */
[----:B------:R-:W-:-:S04]  /*0750*/  PLOP3.LUT P0, PT, PT, PT, PT, 0x80, 0x8 ;  /* 0x000000000008781c */ /* 0x000fc80003f0f070 */
[----:B------:R4:W-:Y:S01]  /*0760*/  ST.E.U8 desc[UR36][R4.64], RZ ;  /* 0x000000ff04007985 */ /* 0x0009e2000c101124 */
[----:B------:R-:W-:Y:S08]  /*0770*/  BRA `(.L_x_8) ;  /* 0x0000000000807947 */ /* 0x000ff00003800000 */
.L_x_6:
[----:B------:R-:W-:-:S13]  /*0780*/  ISETP.NE.AND P1, PT, R30, 0x2, PT ;  /* 0x000000021e00780c */ /* 0x000fda0003f25270 */
[----:B------:R-:W-:Y:S05]  /*0790*/  @!P1 BRA `(.L_x_10) ;  /* 0x0000000000549947 */ /* 0x000fea0003800000 */
[----:B------:R-:W-:-:S13]  /*07a0*/  ISETP.NE.AND P1, PT, R30, 0x3, PT ;  /* 0x000000031e00780c */ /* 0x000fda0003f25270 */
[----:B------:R-:W-:Y:S05]  /*07b0*/  @P1 BRA `(.L_x_8) ;  /* 0x0000000000701947 */ /* 0x000fea0003800000 */
[----:B------:R-:W2:Y:S01]  /*07c0*/  LDG.E.U8 R0, desc[UR36][R34.64] ;  /* 0x0000002422007981 */ /* 0x000ea2000c1e1100 */
[----:B------:R-:W-:Y:S01]  /*07d0*/  BSSY.RECONVERGENT B0, `(.L_x_11) ;  /* 0x000000d000007945 */ /* 0x000fe20003800200 */
[----:B------:R-:W-:Y:S02]  /*07e0*/  PLOP3.LUT P0, PT, PT, PT, PT, 0x8, 0x80 ;  /* 0x000000000080781c */ /* 0x000fe40003f0e170 */
[----:B--2---:R-:W-:-:S13]  /*07f0*/  ISETP.NE.AND P1, PT, R0, RZ, PT ;  /* 0x000000ff0000720c */ /* 0x004fda0003f25270 */
[----:B------:R-:W-:Y:S05]  /*0800*/  @!P1 BRA `(.L_x_12) ;  /* 0x0000000000249947 */ /* 0x000fea0003800000 */
[----:B------:R-:W-:-:S05]  /*0810*/  IADD3 R4, P1, PT, R3, UR40, RZ ;  /* 0x0000002803047c10 */ /* 0x000fca000ff3e0ff */
[----:B------:R-:W-:-:S05]  /*0820*/  IMAD.X R5, RZ, RZ, UR41, P1 ;  /* 0x00000029ff057e24 */ /* 0x000fca00088e06ff */
[----:B------:R-:W2:Y:S02]  /*0830*/  LDG.E.U8 R4, desc[UR36][R4.64] ;  /* 0x0000002404047981 */ /* 0x000ea4000c1e1100 */
[----:B--2---:R-:W-:-:S13]  /*0840*/  ISETP.NE.AND P1, PT, R4, RZ, PT ;  /* 0x000000ff0400720c */ /* 0x004fda0003f25270 */
[----:B------:R-:W-:Y:S05]  /*0850*/  @!P1 BRA `(.L_x_12) ;  /* 0x0000000000109947 */ /* 0x000fea0003800000 */
[----:B------:R-:W-:-:S05]  /*0860*/  IADD3 R4, P0, PT, R3, UR42, RZ ;  /* 0x0000002a03047c10 */ /* 0x000fca000ff1e0ff */
[----:B------:R-:W-:-:S05]  /*0870*/  IMAD.X R5, RZ, RZ, UR43, P0 ;  /* 0x0000002bff057e24 */ /* 0x000fca00080e06ff */
[----:B------:R-:W2:Y:S02]  /*0880*/  LDG.E.U8 R4, desc[UR36][R4.64] ;  /* 0x0000002404047981 */ /* 0x000ea4000c1e1100 */
[----:B--2---:R-:W-:-:S13]  /*0890*/  ISETP.EQ.AND P0, PT, R4, RZ, PT ;  /* 0x000000ff0400720c */ /* 0x004fda0003f02270 */
.L_x_12:
[----:B------:R-:W-:Y:S05]  /*08a0*/  BSYNC.RECONVERGENT B0 ;  /* 0x0000000000007941 */ /* 0x000fea0003800200 */
.L_x_11:
[----:B------:R-:W-:Y:S02]  /*08b0*/  SEL R5, RZ, 0x1, !P0 ;  /* 0x00000001ff057807 */ /* 0x000fe40004000000 */
[----:B------:R-:W-:-:S03]  /*08c0*/  PLOP3.LUT P0, PT, PT, PT, PT, 0x8, 0x80 ;  /* 0x000000000080781c */ /* 0x000fc60003f0e170 */
[----:B------:R2:W-:Y:S01]  /*08d0*/  ST.E.U8 desc[UR36][R14.64], R5 ;  /* 0x000000050e007985 */ /* 0x0005e2000c101124 */
[----:B------:R-:W-:Y:S09]  /*08e0*/  BRA `(.L_x_8) ;  /* 0x0000000000247947 */ /* 0x000ff20003800000 */
.L_x_10:
[----:B------:R-:W2:Y:S02]  /*08f0*/  LDG.E.U8 R0, desc[UR36][R10.64] ;  /* 0x000000240a007981 */ /* 0x000ea4000c1e1100 */
[----:B--2---:R-:W-:-:S13]  /*0900*/  ISETP.NE.AND P1, PT, R0, RZ, PT ;  /* 0x000000ff0000720c */ /* 0x004fda0003f25270 */
[----:B------:R-:W-:Y:S05]  /*0910*/  @!P1 BRA `(.L_x_13) ;  /* 0x0000000000109947 */ /* 0x000fea0003800000 */
[----:B------:R-:W2:Y:S02]  /*0920*/  LDG.E.U8 R0, desc[UR36][R34.64] ;  /* 0x0000002422007981 */ /* 0x000ea4000c1e1100 */
[----:B--2---:R-:W-:-:S13]  /*0930*/  ISETP.NE.AND P1, PT, R0, RZ, PT ;  /* 0x000000ff0000720c */ /* 0x004fda0003f25270 */
[----:B------:R0:W-:Y:S01]  /*0940*/  @P1 ST.E.U8 desc[UR36][R8.64], RZ ;  /* 0x000000ff08001985 */ /* 0x0001e2000c101124 */
[----:B------:R-:W-:Y:S05]  /*0950*/  @P1 BRA `(.L_x_8) ;  /* 0x0000000000081947 */ /* 0x000fea0003800000 */
.L_x_13:
[----:B------:R-:W-:-:S05]  /*0960*/  IMAD.MOV.U32 R4, RZ, RZ, 0x1 ;  /* 0x00000001ff047424 */ /* 0x000fca00078e00ff */
[----:B------:R1:W-:Y:S02]  /*0970*/  ST.E.U8 desc[UR36][R8.64], R4 ;  /* 0x0000000408007985 */ /* 0x0003e4000c101124 */
.L_x_8:
[----:B------:R-:W-:Y:S05]  /*0980*/  WARPSYNC.ALL ;  /* 0x0000000000007948 */ /* 0x000fea0003800000 */
[----:B------:R-:W-:Y:S06]  /*0990*/  BAR.SYNC.DEFER_BLOCKING 0x0 ;  /* 0x0000000000007b1d */ /* 0x000fec0000010000 */
[----:B------:R-:W-:Y:S04]  /*09a0*/  BSSY.RECONVERGENT B0, `(.L_x_14) ;  /* 0x0000023000007945 */ /* 0x000fe80003800200 */
[----:B------:R-:W-:Y:S05]  /*09b0*/  @!P0 BRA `(.L_x_15) ;  /* 0x0000000000848947 */ /* 0x000fea0003800000 */
[----:B--2---:R-:W2:Y:S01]  /*09c0*/  LD.E.U8 R14, desc[UR36][R14.64] ;  /* 0x000000240e0e7980 */ /* 0x004ea2000c101100 */
[----:B-1-34-:R-:W-:Y:S01]  /*09d0*/  IADD3 R4, P0, PT, R3, R25, RZ ;  /* 0x0000001903047210 */ /* 0x01afe20007f1e0ff */
[----:B------:R-:W-:Y:S04]  /*09e0*/  BSSY.RECONVERGENT B1, `(.L_x_16) ;  /* 0x000000e000017945 */ /* 0x000fe80003800200 */
[----:B------:R-:W-:Y:S01]  /*09f0*/  IMAD.X R5, RZ, RZ, R33, P0 ;  /* 0x000000ffff057224 */ /* 0x000fe200000e0621 */
[----:B------:R-:W-:Y:S02]  /*0a00*/  PLOP3.LUT P0, PT, PT, PT, PT, 0x8, 0x80 ;  /* 0x000000000080781c */ /* 0x000fe40003f0e170 */
[----:B--2---:R-:W-:-:S13]  /*0a10*/  ISETP.NE.AND P1, PT, R14, RZ, PT ;  /* 0x000000ff0e00720c */ /* 0x004fda0003f25270 */
[----:B------:R-:W-:Y:S05]  /*0a20*/  @!P1 BRA `(.L_x_17) ;  /* 0x0000000000249947 */ /* 0x000fea0003800000 */
[----:B0-----:R-:W2:Y:S02]  /*0a30*/  LD.E.U8 R12, desc[UR36][R12.64] ;  /* 0x000000240c0c7980 */ /* 0x001ea4000c101100 */
[----:B--2---:R-:W-:-:S13]  /*0a40*/  ISETP.NE.AND P1, PT, R12, RZ, PT ;  /* 0x000000ff0c00720c */ /* 0x004fda0003f25270 */
[----:B------:R-:W-:Y:S05]  /*0a50*/  @!P1 BRA `(.L_x_17) ;  /* 0x0000000000189947 */ /* 0x000fea0003800000 */
[----:B------:R-:W2:Y:S02]  /*0a60*/  LD.E.U8 R8, desc[UR36][R8.64] ;  /* 0x0000002408087980 */ /* 0x000ea4000c101100 */
[----:B--2---:R-:W-:-:S13]  /*0a70*/  ISETP.NE.AND P1, PT, R8, RZ, PT ;  /* 0x000000ff0800720c */ /* 0x004fda0003f25270 */
[----:B------:R-:W-:-:S05]  /*0a80*/  @P1 IADD3 R6, P2, PT, R3, R16, RZ ;  /* 0x0000001003061210 */ /* 0x000fca0007f5e0ff */
[----:B------:R-:W-:-:S05]  /*0a90*/  @P1 IMAD.X R7, RZ, RZ, R2, P2 ;  /* 0x000000ffff071224 */ /* 0x000fca00010e0602 */
[----:B------:R-:W2:Y:S02]  /*0aa0*/  @P1 LD.E.U8 R6, desc[UR36][R6.64] ;  /* 0x0000002406061980 */ /* 0x000ea4000c101100 */
[----:B--2---:R-:W-:-:S13]  /*0ab0*/  @P1 ISETP.NE.AND P0, PT, R6, RZ, PT ;  /* 0x000000ff0600120c */ /* 0x004fda0003f05270 */
.L_x_17:
[----:B------:R-:W-:Y:S05]  /*0ac0*/  BSYNC.RECONVERGENT B1 ;  /* 0x0000000000017941 */ /* 0x000fea0003800200 */
.L_x_16:
[----:B------:R-:W-:-:S05]  /*0ad0*/  SEL R3, RZ, 0x1, !P0 ;  /* 0x00000001ff037807 */ /* 0x000fca0004000000 */
[----:B------:R1:W-:Y:S04]  /*0ae0*/  ST.E.U8 desc[UR36][R4.64], R3 ;  /* 0x0000000304007985 */ /* 0x0003e8000c101124 */
[----:B------:R-:W2:Y:S02]  /*0af0*/  LDG.E.U8 R0, desc[UR36][R10.64] ;  /* 0x000000240a007981 */ /* 0x000ea4000c1e1100 */
[----:B--2---:R-:W-:-:S04]  /*0b00*/  ISETP.NE.OR P0, PT, R0, RZ, P0 ;  /* 0x000000ff0000720c */ /* 0x004fc80000705670 */
[----:B------:R-:W-:-:S05]  /*0b10*/  SEL R7, RZ, 0x1, !P0 ;  /* 0x00000001ff077807 */ /* 0x000fca0004000000 */
[----:B------:R1:W-:Y:S04]  /*0b20*/  STG.E.U8 desc[UR36][R10.64], R7 ;  /* 0x000000070a007986 */ /* 0x0003e8000c101124 */
[----:B------:R-:W2:Y:S01]  /*0b30*/  LDG.E.U8 R0, desc[UR36][R36.64] ;  /* 0x0000002424007981 */ /* 0x000ea2000c1e1100 */
[----:B------:R-:W-:Y:S01]  /*0b40*/  BSSY.RECONVERGENT B1, `(.L_x_18) ;  /* 0x0000006000017945 */ /* 0x000fe20003800200 */
[----:B------:R-:W-:Y:S02]  /*0b50*/  PLOP3.LUT P0, PT, PT, PT, PT, 0x80, 0x8 ;  /* 0x000000000008781c */ /* 0x000fe40003f0f070 */
[----:B--2---:R-:W-:-:S13]  /*0b60*/  ISETP.NE.AND P1, PT, R0, RZ, PT ;  /* 0x000000ff0000720c */ /* 0x004fda0003f25270 */
[----:B-1----:R-:W-:Y:S05]  /*0b70*/  @P1 BRA `(.L_x_19) ;  /* 0x0000000000081947 */ /* 0x002fea0003800000 */
[----:B------:R-:W2:Y:S02]  /*0b80*/  LD.E.U8 R4, desc[UR36][R4.64] ;  /* 0x0000002404047980 */ /* 0x000ea4000c101100 */
[----:B--2---:R-:W-:-:S13]  /*0b90*/  ISETP.NE.AND P0, PT, R4, RZ, PT ;  /* 0x000000ff0400720c */ /* 0x004fda0003f05270 */
.L_x_19:
[----:B------:R-:W-:Y:S05]  /*0ba0*/  BSYNC.RECONVERGENT B1 ;  /* 0x0000000000017941 */ /* 0x000fea0003800200 */
.L_x_18:
[----:B------:R-:W-:-:S05]  /*0bb0*/  SEL R3, RZ, 0x1, !P0 ;  /* 0x00000001ff037807 */ /* 0x000fca0004000000 */
[----:B------:R1:W-:Y:S02]  /*0bc0*/  STG.E.U8 desc[UR36][R36.64], R3 ;  /* 0x0000000324007986 */ /* 0x0003e4000c101124 */
.L_x_15:
[----:B------:R-:W-:Y:S05]  /*0bd0*/  BSYNC.RECONVERGENT B0 ;  /* 0x0000000000007941 */ /* 0x000fea0003800200 */
.L_x_14:
[----:B-1----:R-:W-:Y:S01]  /*0be0*/  MOV R6, 0x8 ;  /* 0x0000000800067802 */ /* 0x002fe20000000f00 */
[----:B---34-:R-:W-:Y:S02]  /*0bf0*/  IMAD.MOV.U32 R4, RZ, RZ, R23 ;  /* 0x000000ffff047224 */ /* 0x018fe400078e0017 */
[----:B--2---:R-:W-:-:S03]  /*0c00*/  IMAD.MOV.U32 R5, RZ, RZ, R24 ;  /* 0x000000ffff057224 */ /* 0x004fc600078e0018 */
[----:B------:R-:W1:Y:S04]  /*0c10*/  LDC.64 R6, c[0x4][R6] ;  /* 0x0100000006067b82 */ /* 0x000e680000000a00 */
[----:B------:R-:W-:-:S07]  /*0c20*/  LEPC R20, `(.L_x_20) ;  /* 0x000000001014794e */ /* 0x000fce0000000000 */
[----:B01----:R-:W-:Y:S05]  /*0c30*/  CALL.ABS.NOINC R6 ;  /* 0x0000000006007343 */ /* 0x003fea0003c00000 */
.L_x_20:
[----:B------:R-:W-:Y:S01]  /*0c40*/  MOV R23, 0x8 ;  /* 0x0000000800177802 */ /* 0x000fe20000000f00 */
[----:B------:R-:W-:Y:S02]  /*0c50*/  IMAD.MOV.U32 R4, RZ, RZ, R22 ;  /* 0x000000ffff047224 */ /* 0x000fe400078e0016 */
[----:B------:R-:W-:Y:S01]  /*0c60*/  IMAD.MOV.U32 R5, RZ, RZ, R19 ;  /* 0x000000ffff057224 */ /* 0x000fe200078e0013 */
[----:B------:R0:W1:Y:S06]  /*0c70*/  LDC.64 R6, c[0x4][R23] ;  /* 0x0100000017067b82 */ /* 0x00006c0000000a00 */
[----:B------:R-:W-:-:S07]  /*0c80*/  LEPC R20, `(.L_x_21) ;  /* 0x000000001014794e */ /* 0x000fce0000000000 */
[----:B01----:R-:W-:Y:S05]  /*0c90*/  CALL.ABS.NOINC R6 ;  /* 0x0000000006007343 */ /* 0x003fea0003c00000 */
.L_x_21:
[----:B------:R0:W1:Y:S01]  /*0ca0*/  LDC.64 R6, c[0x4][R23] ;  /* 0x0100000017067b82 */ /* 0x0000620000000a00 */
[----:B------:R-:W-:Y:S02]  /*0cb0*/  IMAD.MOV.U32 R4, RZ, RZ, R18 ;  /* 0x000000ffff047224 */ /* 0x000fe400078e0012 */
[----:B------:R-:W-:-:S07]  /*0cc0*/  IMAD.MOV.U32 R5, RZ, RZ, R17 ;  /* 0x000000ffff057224 */ /* 0x000fce00078e0011 */
[----:B------:R-:W-:-:S07]  /*0cd0*/  LEPC R20, `(.L_x_22) ;  /* 0x000000001014794e */ /* 0x000fce0000000000 */
[----:B01----:R-:W-:Y:S05]  /*0ce0*/  CALL.ABS.NOINC R6 ;  /* 0x0000000006007343 */ /* 0x003fea0003c00000 */
.L_x_22:
[----:B------:R0:W1:Y:S01]  /*0cf0*/  LDC.64 R6, c[0x4][R23] ;  /* 0x0100000017067b82 */ /* 0x0000620000000a00 */
[----:B------:R-:W-:Y:S02]  /*0d00*/  IMAD.MOV.U32 R4, RZ, RZ, R16 ;  /* 0x000000ffff047224 */ /* 0x000fe400078e0010 */
[----:B------:R-:W-:-:S07]  /*0d10*/  IMAD.MOV.U32 R5, RZ, RZ, R2 ;  /* 0x000000ffff057224 */ /* 0x000fce00078e0002 */
[----:B------:R-:W-:-:S07]  /*0d20*/  LEPC R20, `(.L_x_23) ;  /* 0x000000001014794e */ /* 0x000fce0000000000 */
[----:B01----:R-:W-:Y:S05]  /*0d30*/  CALL.ABS.NOINC R6 ;  /* 0x0000000006007343 */ /* 0x003fea0003c00000 */
.L_x_23:
[----:B------:R0:W1:Y:S01]  /*0d40*/  LDC.64 R2, c[0x4][R23] ;  /* 0x0100000017027b82 */ /* 0x0000620000000a00 */
[----:B------:R-:W-:Y:S02]  /*0d50*/  IMAD.MOV.U32 R4, RZ, RZ, R25 ;  /* 0x000000ffff047224 */ /* 0x000fe400078e0019 */
[----:B------:R-:W-:-:S07]  /*0d60*/  IMAD.MOV.U32 R5, RZ, RZ, R33 ;  /* 0x000000ffff057224 */ /* 0x000fce00078e0021 */
[----:B------:R-:W-:-:S07]  /*0d70*/  LEPC R20, `(.L_x_24) ;  /* 0x000000001014794e */ /* 0x000fce0000000000 */
[----:B01----:R-:W-:Y:S05]  /*0d80*/  CALL.ABS.NOINC R2 ;  /* 0x0000000002007343 */ /* 0x003fea0003c00000 */
.L_x_24:
[----:B------:R-:W-:-:S13]  /*0d90*/  ISETP.NE.AND P6, PT, R32, RZ, PT ;  /* 0x000000ff2000720c */ /* 0x000fda0003fc5270 */
[----:B------:R-:W-:Y:S05]  /*0da0*/  @P6 BRA `(.L_x_25) ;  /* 0xfffffff400086947 */ /* 0x000fea000383ffff */
.L_x_0:
[----:B------:R-:W0:Y:S01]  /*0db0*/  LDCU UR4, c[0x0][0x3a4] ;  /* 0x00007480ff0477ac */ /* 0x000e220008000800 */
[----:B------:R-:W-:-:S05]  /*0dc0*/  VIADD R28, R28, 0x1 ;  /* 0x000000011c1c7836 */ /* 0x000fca0000000000 */
[----:B0-----:R-:W-:-:S13]  /*0dd0*/  ISETP.NE.AND P0, PT, R28, UR4, PT ;  /* 0x000000041c007c0c */ /* 0x001fda000bf05270 */
[----:B------:R-:W-:Y:S05]  /*0de0*/  @P0 BRA `(.L_x_26) ;  /* 0xfffffff000d00947 */ /* 0x000fea000383ffff */
[----:B------:R-:W-:Y:S05]  /*0df0*/  EXIT ;  /* 0x000000000000794d */ /* 0x000fea0003800000 */
.L_x_27:
[----:B------:R-:W-:-:S00]  /*0e00*/  BRA `(.L_x_27) ;  /* 0xfffffffc00fc7947 */ /* 0x000fc0000383ffff */
[----:B------:R-:W-:-:S00]  /*0e10*/  NOP ;  /* 0x0000000000007918 */ /* 0x000fc00000000000 */
        /* <DEDUP_REMOVED lines=14> */
.L_x_32:


//--------------------- .nv.shared.reserved.0     --------------------------
	.section	.nv.shared.reserved.0,"aw",@nobits
	.weak		__nv_reservedSMEM_offset_0_alias
	.size		__nv_reservedSMEM_offset_0_alias, 0, 64
	.other		__nv_reservedSMEM_offset_0_alias,@"STO_CUDA_RESERVED_SHARED STV_DEFAULT"
__nv_reservedSMEM_offset_0_alias:
	.zero		0
	.zero		64


//--------------------- .nv.constant0._Z14closure_kernelPbS_S_S_iii --------------------------
	.section	.nv.constant0._Z14closure_kernelPbS_S_S_iii,"a",@progbits
	.sectionflags	@""
	.align	4
.nv.constant0._Z14closure_kernelPbS_S_S_iii:
	.zero		940


//--------------------- SYMBOLS --------------------------

	.type		.nv.reservedSmem.offset0,@object
	.size		.nv.reservedSmem.offset0,0x4
	.type		malloc,@function
	.type		free,@function
